//
// Generated by NVIDIA NVVM Compiler
//
// Compiler Build ID: CL-36424714
// Cuda compilation tools, release 13.0, V13.0.88
// Based on NVVM 20.0.0
//

.version 9.0
.target sm_100
.address_size 64

	// .globl	_Z3addPcS_Pii

.visible .entry _Z3addPcS_Pii(
	.param .u64 .ptr .align 1 _Z3addPcS_Pii_param_0,
	.param .u64 .ptr .align 1 _Z3addPcS_Pii_param_1,
	.param .u64 .ptr .align 1 _Z3addPcS_Pii_param_2,
	.param .u32 _Z3addPcS_Pii_param_3
)
{
	.reg .pred 	%p<43>;
	.reg .b16 	%rs<59>;
	.reg .b32 	%r<111>;
	.reg .b64 	%rd<43>;

	ld.param.u64 	%rd17, [_Z3addPcS_Pii_param_0];
	ld.param.u64 	%rd18, [_Z3addPcS_Pii_param_1];
	ld.param.u64 	%rd19, [_Z3addPcS_Pii_param_2];
	ld.param.u32 	%r30, [_Z3addPcS_Pii_param_3];
	cvta.to.global.u64 	%rd1, %rd18;
	cvta.to.global.u64 	%rd2, %rd17;
	cvta.to.global.u64 	%rd3, %rd19;
	mov.u32 	%r1, %tid.x;
	setp.lt.s32 	%p1, %r30, 1;
	mov.b32 	%r110, 0;
	@%p1 bra 	$L__BB0_13;
	and.b32  	%r2, %r30, 15;
	setp.lt.u32 	%p2, %r30, 16;
	mov.b32 	%r103, 0;
	mov.u32 	%r110, %r103;
	@%p2 bra 	$L__BB0_4;
	and.b32  	%r103, %r30, 2147483632;
	neg.s32 	%r97, %r103;
	cvt.u64.u32 	%rd20, %r1;
	add.s64 	%rd21, %rd20, %rd2;
	add.s64 	%rd40, %rd21, 7;
	add.s64 	%rd39, %rd1, 7;
	mov.b32 	%r110, 0;
$L__BB0_3:
	.pragma "nounroll";
	ld.global.u8 	%rs1, [%rd40+-7];
	ld.global.u8 	%rs2, [%rd39+-7];
	setp.eq.s16 	%p3, %rs1, %rs2;
	selp.u32 	%r35, 1, 0, %p3;
	add.s32 	%r36, %r110, %r35;
	ld.global.u8 	%rs3, [%rd40+-6];
	ld.global.u8 	%rs4, [%rd39+-6];
	setp.eq.s16 	%p4, %rs3, %rs4;
	selp.u32 	%r37, 1, 0, %p4;
	add.s32 	%r38, %r36, %r37;
	ld.global.u8 	%rs5, [%rd40+-5];
	ld.global.u8 	%rs6, [%rd39+-5];
	setp.eq.s16 	%p5, %rs5, %rs6;
	selp.u32 	%r39, 1, 0, %p5;
	add.s32 	%r40, %r38, %r39;
	ld.global.u8 	%rs7, [%rd40+-4];
	ld.global.u8 	%rs8, [%rd39+-4];
	setp.eq.s16 	%p6, %rs7, %rs8;
	selp.u32 	%r41, 1, 0, %p6;
	add.s32 	%r42, %r40, %r41;
	ld.global.u8 	%rs9, [%rd40+-3];
	ld.global.u8 	%rs10, [%rd39+-3];
	setp.eq.s16 	%p7, %rs9, %rs10;
	selp.u32 	%r43, 1, 0, %p7;
	add.s32 	%r44, %r42, %r43;
	ld.global.u8 	%rs11, [%rd40+-2];
	ld.global.u8 	%rs12, [%rd39+-2];
	setp.eq.s16 	%p8, %rs11, %rs12;
	selp.u32 	%r45, 1, 0, %p8;
	add.s32 	%r46, %r44, %r45;
	ld.global.u8 	%rs13, [%rd40+-1];
	ld.global.u8 	%rs14, [%rd39+-1];
	setp.eq.s16 	%p9, %rs13, %rs14;
	selp.u32 	%r47, 1, 0, %p9;
	add.s32 	%r48, %r46, %r47;
	ld.global.u8 	%rs15, [%rd40];
	ld.global.u8 	%rs16, [%rd39];
	setp.eq.s16 	%p10, %rs15, %rs16;
	selp.u32 	%r49, 1, 0, %p10;
	add.s32 	%r50, %r48, %r49;
	ld.global.u8 	%rs17, [%rd40+1];
	ld.global.u8 	%rs18, [%rd39+1];
	setp.eq.s16 	%p11, %rs17, %rs18;
	selp.u32 	%r51, 1, 0, %p11;
	add.s32 	%r52, %r50, %r51;
	ld.global.u8 	%rs19, [%rd40+2];
	ld.global.u8 	%rs20, [%rd39+2];
	setp.eq.s16 	%p12, %rs19, %rs20;
	selp.u32 	%r53, 1, 0, %p12;
	add.s32 	%r54, %r52, %r53;
	ld.global.u8 	%rs21, [%rd40+3];
	ld.global.u8 	%rs22, [%rd39+3];
	setp.eq.s16 	%p13, %rs21, %rs22;
	selp.u32 	%r55, 1, 0, %p13;
	add.s32 	%r56, %r54, %r55;
	ld.global.u8 	%rs23, [%rd40+4];
	ld.global.u8 	%rs24, [%rd39+4];
	setp.eq.s16 	%p14, %rs23, %rs24;
	selp.u32 	%r57, 1, 0, %p14;
	add.s32 	%r58, %r56, %r57;
	ld.global.u8 	%rs25, [%rd40+5];
	ld.global.u8 	%rs26, [%rd39+5];
	setp.eq.s16 	%p15, %rs25, %rs26;
	selp.u32 	%r59, 1, 0, %p15;
	add.s32 	%r60, %r58, %r59;
	ld.global.u8 	%rs27, [%rd40+6];
	ld.global.u8 	%rs28, [%rd39+6];
	setp.eq.s16 	%p16, %rs27, %rs28;
	selp.u32 	%r61, 1, 0, %p16;
	add.s32 	%r62, %r60, %r61;
	ld.global.u8 	%rs29, [%rd40+7];
	ld.global.u8 	%rs30, [%rd39+7];
	setp.eq.s16 	%p17, %rs29, %rs30;
	selp.u32 	%r63, 1, 0, %p17;
	add.s32 	%r64, %r62, %r63;
	ld.global.u8 	%rs31, [%rd40+8];
	ld.global.u8 	%rs32, [%rd39+8];
	setp.eq.s16 	%p18, %rs31, %rs32;
	selp.u32 	%r65, 1, 0, %p18;
	add.s32 	%r110, %r64, %r65;
	add.s32 	%r97, %r97, 16;
	add.s64 	%rd40, %rd40, 16;
	add.s64 	%rd39, %rd39, 16;
	setp.ne.s32 	%p19, %r97, 0;
	@%p19 bra 	$L__BB0_3;
$L__BB0_4:
	setp.eq.s32 	%p20, %r2, 0;
	@%p20 bra 	$L__BB0_13;
	and.b32  	%r12, %r30, 7;
	setp.lt.u32 	%p21, %r2, 8;
	@%p21 bra 	$L__BB0_7;
	add.s32 	%r67, %r103, %r1;
	cvt.u64.u32 	%rd22, %r67;
	add.s64 	%rd23, %rd2, %rd22;
	ld.global.u8 	%rs33, [%rd23];
	cvt.u64.u32 	%rd24, %r103;
	add.s64 	%rd25, %rd1, %rd24;
	ld.global.u8 	%rs34, [%rd25];
	setp.eq.s16 	%p22, %rs33, %rs34;
	selp.u32 	%r68, 1, 0, %p22;
	add.s32 	%r69, %r110, %r68;
	cvt.u64.u32 	%rd26, %r1;
	add.s64 	%rd27, %rd24, %rd26;
	add.s64 	%rd28, %rd2, %rd27;
	ld.global.u8 	%rs35, [%rd28+1];
	ld.global.u8 	%rs36, [%rd25+1];
	setp.eq.s16 	%p23, %rs35, %rs36;
	selp.u32 	%r70, 1, 0, %p23;
	add.s32 	%r71, %r69, %r70;
	ld.global.u8 	%rs37, [%rd28+2];
	ld.global.u8 	%rs38, [%rd25+2];
	setp.eq.s16 	%p24, %rs37, %rs38;
	selp.u32 	%r72, 1, 0, %p24;
	add.s32 	%r73, %r71, %r72;
	ld.global.u8 	%rs39, [%rd28+3];
	ld.global.u8 	%rs40, [%rd25+3];
	setp.eq.s16 	%p25, %rs39, %rs40;
	selp.u32 	%r74, 1, 0, %p25;
	add.s32 	%r75, %r73, %r74;
	ld.global.u8 	%rs41, [%rd28+4];
	ld.global.u8 	%rs42, [%rd25+4];
	setp.eq.s16 	%p26, %rs41, %rs42;
	selp.u32 	%r76, 1, 0, %p26;
	add.s32 	%r77, %r75, %r76;
	ld.global.u8 	%rs43, [%rd28+5];
	ld.global.u8 	%rs44, [%rd25+5];
	setp.eq.s16 	%p27, %rs43, %rs44;
	selp.u32 	%r78, 1, 0, %p27;
	add.s32 	%r79, %r77, %r78;
	ld.global.u8 	%rs45, [%rd28+6];
	ld.global.u8 	%rs46, [%rd25+6];
	setp.eq.s16 	%p28, %rs45, %rs46;
	selp.u32 	%r80, 1, 0, %p28;
	add.s32 	%r81, %r79, %r80;
	ld.global.u8 	%rs47, [%rd28+7];
	ld.global.u8 	%rs48, [%rd25+7];
	setp.eq.s16 	%p29, %rs47, %rs48;
	selp.u32 	%r82, 1, 0, %p29;
	add.s32 	%r110, %r81, %r82;
	add.s32 	%r103, %r103, 8;
$L__BB0_7:
	setp.eq.s32 	%p30, %r12, 0;
	@%p30 bra 	$L__BB0_13;
	and.b32  	%r18, %r30, 3;
	setp.lt.u32 	%p31, %r12, 4;
	@%p31 bra 	$L__BB0_10;
	add.s32 	%r84, %r103, %r1;
	cvt.u64.u32 	%rd29, %r84;
	add.s64 	%rd30, %rd2, %rd29;
	ld.global.u8 	%rs49, [%rd30];
	cvt.u64.u32 	%rd31, %r103;
	add.s64 	%rd32, %rd1, %rd31;
	ld.global.u8 	%rs50, [%rd32];
	setp.eq.s16 	%p32, %rs49, %rs50;
	selp.u32 	%r85, 1, 0, %p32;
	add.s32 	%r86, %r110, %r85;
	cvt.u64.u32 	%rd33, %r1;
	add.s64 	%rd34, %rd31, %rd33;
	add.s64 	%rd35, %rd2, %rd34;
	ld.global.u8 	%rs51, [%rd35+1];
	ld.global.u8 	%rs52, [%rd32+1];
	setp.eq.s16 	%p33, %rs51, %rs52;
	selp.u32 	%r87, 1, 0, %p33;
	add.s32 	%r88, %r86, %r87;
	ld.global.u8 	%rs53, [%rd35+2];
	ld.global.u8 	%rs54, [%rd32+2];
	setp.eq.s16 	%p34, %rs53, %rs54;
	selp.u32 	%r89, 1, 0, %p34;
	add.s32 	%r90, %r88, %r89;
	ld.global.u8 	%rs55, [%rd35+3];
	ld.global.u8 	%rs56, [%rd32+3];
	setp.eq.s16 	%p35, %rs55, %rs56;
	selp.u32 	%r91, 1, 0, %p35;
	add.s32 	%r110, %r90, %r91;
	add.s32 	%r103, %r103, 4;
$L__BB0_10:
	setp.eq.s32 	%p36, %r18, 0;
	@%p36 bra 	$L__BB0_13;
	cvt.u64.u32 	%rd36, %r103;
	add.s64 	%rd42, %rd1, %rd36;
	add.s32 	%r92, %r1, %r103;
	cvt.u64.u32 	%rd37, %r92;
	add.s64 	%rd41, %rd2, %rd37;
	neg.s32 	%r108, %r18;
$L__BB0_12:
	.pragma "nounroll";
	ld.global.u8 	%rs57, [%rd41];
	ld.global.u8 	%rs58, [%rd42];
	setp.eq.s16 	%p37, %rs57, %rs58;
	selp.u32 	%r93, 1, 0, %p37;
	add.s32 	%r110, %r110, %r93;
	add.s64 	%rd42, %rd42, 1;
	add.s64 	%rd41, %rd41, 1;
	add.s32 	%r108, %r108, 1;
	setp.ne.s32 	%p38, %r108, 0;
	@%p38 bra 	$L__BB0_12;
$L__BB0_13:
	mul.wide.u32 	%rd38, %r1, 4;
	add.s64 	%rd16, %rd3, %rd38;
	mov.b32 	%r94, 0;
	st.global.u32 	[%rd16], %r94;
	setp.ne.s32 	%p39, %r1, 0;
	setp.ne.s32 	%p40, %r110, %r30;
	or.pred  	%p41, %p39, %p40;
	@%p41 bra 	$L__BB0_15;
	mov.b32 	%r96, -1;
	st.global.u32 	[%rd3], %r96;
	bra.uni 	$L__BB0_17;
$L__BB0_15:
	setp.ne.s32 	%p42, %r110, %r30;
	@%p42 bra 	$L__BB0_17;
	mov.b32 	%r95, 1;
	st.global.u32 	[%rd16], %r95;
$L__BB0_17:
	ret;

}


// ===== COMPILED SASS (sm_100) =====

	.target	sm_100

	.elftype	@"ET_EXEC"


//--------------------- .note.nv.tkinfo           --------------------------
	.section	.note.nv.tkinfo,"",@"SHT_NOTE"
	.sectionflags	@"SHF_NOTE_NV_TKINFO"
	.tkinfo
        /*0018*/ 	.word	0x00000002
        /*0030*/ 	.string	""
        /*0030*/ 	.string	"ptxas"
        /*0030*/ 	.string	"Cuda compilation tools, release 13.0, V13.0.88"
        /*0030*/ 	.string	"Build cuda_13.0.r13.0/compiler.36424714_0"
        /*0030*/ 	.string	"-arch sm_100 -m 64 "



//--------------------- .note.nv.cuinfo           --------------------------
	.section	.note.nv.cuinfo,"",@"SHT_NOTE"
	.sectionflags	@"SHF_NOTE_NV_CUINFO"
        /*0018*/ 	.short	0x0002
        /*001a*/ 	.short	0x0064
        /*001c*/ 	.short	0x0082
	.zero		2


//--------------------- .nv.info                  --------------------------
	.section	.nv.info,"",@"SHT_CUDA_INFO"
	.align	4


	//----- nvinfo : EIATTR_REGCOUNT
	.align		4
        /*0000*/ 	.byte	0x04, 0x2f
        /*0002*/ 	.short	(.L_1 - .L_0)
	.align		4
.L_0:
        /*0004*/ 	.word	index@(_Z3addPcS_Pii)
        /*0008*/ 	.word	0x0000001e


	//----- nvinfo : EIATTR_FRAME_SIZE
	.align		4
.L_1:
        /*000c*/ 	.byte	0x04, 0x11
        /*000e*/ 	.short	(.L_3 - .L_2)
	.align		4
.L_2:
        /*0010*/ 	.word	index@(_Z3addPcS_Pii)
        /*0014*/ 	.word	0x00000000


	//----- nvinfo : EIATTR_MIN_STACK_SIZE
	.align		4
.L_3:
        /*0018*/ 	.byte	0x04, 0x12
        /*001a*/ 	.short	(.L_5 - .L_4)
	.align		4
.L_4:
        /*001c*/ 	.word	index@(_Z3addPcS_Pii)
        /*0020*/ 	.word	0x00000000
.L_5:


//--------------------- .nv.compat                --------------------------
	.section	.nv.compat,"",@"SHT_CUDA_COMPAT_INFO"
	.align	4
        /*0000*/ 	.byte	0x02, 0x09, 0x00, 0x00, 0x02, 0x02, 0x01, 0x00, 0x02, 0x05, 0x05, 0x00, 0x03, 0x07, 0x01, 0x01
        /*0010*/ 	.byte	0x02, 0x03, 0x00, 0x00, 0x02, 0x06, 0x01, 0x00, 0x04, 0x0b, 0x08, 0x00, 0x09, 0x00, 0x00, 0x00
        /*0020*/ 	.byte	0x00, 0x00, 0x00, 0x00


//--------------------- .nv.info._Z3addPcS_Pii    --------------------------
	.section	.nv.info._Z3addPcS_Pii,"",@"SHT_CUDA_INFO"
	.sectionflags	@""
	.align	4


	//----- nvinfo : EIATTR_CUDA_API_VERSION
	.align		4
        /*0000*/ 	.byte	0x04, 0x37
        /*0002*/ 	.short	(.L_7 - .L_6)
.L_6:
        /*0004*/ 	.word	0x00000082


	//----- nvinfo : EIATTR_KPARAM_INFO
	.align		4
.L_7:
        /*0008*/ 	.byte	0x04, 0x17
        /*000a*/ 	.short	(.L_9 - .L_8)
.L_8:
        /*000c*/ 	.word	0x00000000
        /*0010*/ 	.short	0x0003
        /*0012*/ 	.short	0x0018
        /*0014*/ 	.byte	0x00, 0xf0, 0x11, 0x00


	//----- nvinfo : EIATTR_KPARAM_INFO
	.align		4
.L_9:
        /*0018*/ 	.byte	0x04, 0x17
        /*001a*/ 	.short	(.L_11 - .L_10)
.L_10:
        /*001c*/ 	.word	0x00000000
        /*0020*/ 	.short	0x0002
        /*0022*/ 	.short	0x0010
        /*0024*/ 	.byte	0x00, 0xf5, 0x21, 0x00


	//----- nvinfo : EIATTR_KPARAM_INFO
	.align		4
.L_11:
        /*0028*/ 	.byte	0x04, 0x17
        /*002a*/ 	.short	(.L_13 - .L_12)
.L_12:
        /*002c*/ 	.word	0x00000000
        /*0030*/ 	.short	0x0001
        /*0032*/ 	.short	0x0008
        /*0034*/ 	.byte	0x00, 0xf5, 0x21, 0x00


	//----- nvinfo : EIATTR_KPARAM_INFO
	.align		4
.L_13:
        /*0038*/ 	.byte	0x04, 0x17
        /*003a*/ 	.short	(.L_15 - .L_14)
.L_14:
        /*003c*/ 	.word	0x00000000
        /*0040*/ 	.short	0x0000
        /*0042*/ 	.short	0x0000
        /*0044*/ 	.byte	0x00, 0xf5, 0x21, 0x00


	//----- nvinfo : EIATTR_SPARSE_MMA_MASK
	.align		4
.L_15:
        /*0048*/ 	.byte	0x03, 0x50
        /*004a*/ 	.short	0x0000


	//----- nvinfo : EIATTR_MAXREG_COUNT
	.align		4
        /*004c*/ 	.byte	0x03, 0x1b
        /*004e*/ 	.short	0x00ff


	//----- nvinfo : EIATTR_MERCURY_ISA_VERSION
	.align		4
        /*0050*/ 	.byte	0x03, 0x5f
        /*0052*/ 	.short	0x0101


	//----- nvinfo : EIATTR_VRC_CTA_INIT_COUNT
	.align		4
        /*0054*/ 	.byte	0x02, 0x4a
	.zero		1
	.zero		1


	//----- nvinfo : EIATTR_EXIT_INSTR_OFFSETS
	.align		4
        /*0058*/ 	.byte	0x04, 0x1c
        /*005a*/ 	.short	(.L_17 - .L_16)


	//   ....[0]....
.L_16:
        /*005c*/ 	.word	0x00000e80


	//   ....[1]....
        /*0060*/ 	.word	0x00000e90


	//   ....[2]....
        /*0064*/ 	.word	0x00000ec0


	//----- nvinfo : EIATTR_CBANK_PARAM_SIZE
	.align		4
.L_17:
        /*0068*/ 	.byte	0x03, 0x19
        /*006a*/ 	.short	0x001c


	//----- nvinfo : EIATTR_PARAM_CBANK
	.align		4
        /*006c*/ 	.byte	0x04, 0x0a
        /*006e*/ 	.short	(.L_19 - .L_18)
	.align		4
.L_18:
        /*0070*/ 	.word	index@(.nv.constant0._Z3addPcS_Pii)
        /*0074*/ 	.short	0x0380
        /*0076*/ 	.short	0x001c


	//----- nvinfo : EIATTR_SW_WAR
	.align		4
.L_19:
        /*0078*/ 	.byte	0x04, 0x36
        /*007a*/ 	.short	(.L_21 - .L_20)
.L_20:
        /*007c*/ 	.word	0x00000008
.L_21:


//--------------------- .nv.callgraph             --------------------------
	.section	.nv.callgraph,"",@"SHT_CUDA_CALLGRAPH"
	.align	4
	.sectionentsize	8
	.align		4
        /*0000*/ 	.word	0x00000000
	.align		4
        /*0004*/ 	.word	0xffffffff
	.align		4
        /*0008*/ 	.word	0x00000000
	.align		4
        /*000c*/ 	.word	0xfffffffe
	.align		4
        /*0010*/ 	.word	0x00000000
	.align		4
        /*0014*/ 	.word	0xfffffffd
	.align		4
        /*0018*/ 	.word	0x00000000
	.align		4
        /*001c*/ 	.word	0xfffffffc


//--------------------- .text._Z3addPcS_Pii       --------------------------
	.section	.text._Z3addPcS_Pii,"ax",@progbits
	.align	128
        .global         _Z3addPcS_Pii
        .type           _Z3addPcS_Pii,@function
        .size           _Z3addPcS_Pii,(.L_x_7 - _Z3addPcS_Pii)
        .other          _Z3addPcS_Pii,@"STO_CUDA_ENTRY STV_DEFAULT"
_Z3addPcS_Pii:
.text._Z3addPcS_Pii:
[----:B------:R-:W-:Y:S01]  /*0000*/  LDC R1, c[0x0][0x37c] ;  /* 0x0000df00ff017b82 */ /* 0x000fe20000000800 */
[----:B------:R-:W0:Y:S01]  /*0010*/  LDCU UR9, c[0x0][0x398] ;  /* 0x00007300ff0977ac */ /* 0x000e220008000800 */
[----:B------:R-:W1:Y:S01]  /*0020*/  S2R R7, SR_TID.X ;  /* 0x0000000000077919 */ /* 0x000e620000002100 */
[----:B------:R-:W-:Y:S01]  /*0030*/  IMAD.MOV.U32 R14, RZ, RZ, RZ ;  /* 0x000000ffff0e7224 */ /* 0x000fe200078e00ff */
[----:B------:R-:W2:Y:S01]  /*0040*/  LDCU.64 UR10, c[0x0][0x358] ;  /* 0x00006b00ff0a77ac */ /* 0x000ea20008000a00 */
[----:B0-----:R-:W-:-:S09]  /*0050*/  UISETP.GE.AND UP0, UPT, UR9, 0x1, UPT ;  /* 0x000000010900788c */ /* 0x001fd2000bf06270 */
[----:B--2---:R-:W-:Y:S05]  /*0060*/  BRA.U !UP0, `(.L_x_0) ;  /* 0x0000000d08647547 */ /* 0x004fea000b800000 */
[----:B------:R-:W-:Y:S01]  /*0070*/  UISETP.GE.U32.AND UP1, UPT, UR9, 0x10, UPT ;  /* 0x000000100900788c */ /* 0x000fe2000bf26070 */
[----:B------:R-:W-:Y:S01]  /*0080*/  IMAD.MOV.U32 R14, RZ, RZ, RZ ;  /* 0x000000ffff0e7224 */ /* 0x000fe200078e00ff */
[----:B------:R-:W-:Y:S01]  /*0090*/  ULOP3.LUT UR7, UR9, 0xf, URZ, 0xc0, !UPT ;  /* 0x0000000f09077892 */ /* 0x000fe2000f8ec0ff */
[----:B------:R-:W-:-:S03]  /*00a0*/  UMOV UR4, URZ ;  /* 0x000000ff00047c82 */ /* 0x000fc60008000000 */
[----:B------:R-:W-:-:S03]  /*00b0*/  UISETP.NE.AND UP0, UPT, UR7, URZ, UPT ;  /* 0x000000ff0700728c */ /* 0x000fc6000bf05270 */
[----:B------:R-:W-:Y:S08]  /*00c0*/  BRA.U !UP1, `(.L_x_1) ;  /* 0x0000000509887547 */ /* 0x000ff0000b800000 */
[----:B------:R-:W0:Y:S01]  /*00d0*/  LDCU.128 UR12, c[0x0][0x380] ;  /* 0x00007000ff0c77ac */ /* 0x000e220008000c00 */
[----:B------:R-:W-:Y:S01]  /*00e0*/  IMAD.MOV.U32 R14, RZ, RZ, RZ ;  /* 0x000000ffff0e7224 */ /* 0x000fe200078e00ff */
[----:B------:R-:W-:-:S04]  /*00f0*/  ULOP3.LUT UR4, UR9, 0x7ffffff0, URZ, 0xc0, !UPT ;  /* 0x7ffffff009047892 */ /* 0x000fc8000f8ec0ff */
[----:B------:R-:W-:Y:S02]  /*0100*/  UIADD3 UR8, UPT, UPT, -UR4, URZ, URZ ;  /* 0x000000ff04087290 */ /* 0x000fe4000fffe1ff */
[----:B0-----:R-:W-:Y:S01]  /*0110*/  UIADD3 UR5, UP1, UPT, UR14, 0x7, URZ ;  /* 0x000000070e057890 */ /* 0x001fe2000ff3e0ff */
[----:B-1----:R-:W-:-:S03]  /*0120*/  IADD3 R2, P0, PT, R7, UR12, RZ ;  /* 0x0000000c07027c10 */ /* 0x002fc6000ff1e0ff */
[----:B------:R-:W-:Y:S01]  /*0130*/  UIADD3.X UR6, UPT, UPT, URZ, UR15, URZ, UP1, !UPT ;  /* 0x0000000fff067290 */ /* 0x000fe20008ffe4ff */
[----:B------:R-:W-:Y:S01]  /*0140*/  IADD3 R2, P1, PT, R2, 0x7, RZ ;  /* 0x0000000702027810 */ /* 0x000fe20007f3e0ff */
[----:B------:R-:W-:-:S03]  /*0150*/  IMAD.U32 R4, RZ, RZ, UR5 ;  /* 0x00000005ff047e24 */ /* 0x000fc6000f8e00ff */
[----:B------:R-:W-:Y:S02]  /*0160*/  IADD3.X R3, PT, PT, RZ, UR13, RZ, P1, P0 ;  /* 0x0000000dff037c10 */ /* 0x000fe40008fe04ff */
[----:B------:R-:W-:-:S07]  /*0170*/  MOV R5, UR6 ;  /* 0x0000000600057c02 */ /* 0x000fce0008000f00 */
.L_x_2:
[----:B------:R-:W2:Y:S04]  /*0180*/  LDG.E.U8 R6, desc[UR10][R2.64+-0x7] ;  /* 0xfffff90a02067981 */ /* 0x000ea8000c1e1100 */
[----:B------:R-:W2:Y:S04]  /*0190*/  LDG.E.U8 R11, desc[UR10][R4.64+-0x7] ;  /* 0xfffff90a040b7981 */ /* 0x000ea8000c1e1100 */
[----:B------:R-:W3:Y:S04]  /*01a0*/  LDG.E.U8 R19, desc[UR10][R2.64+-0x6] ;  /* 0xfffffa0a02137981 */ /* 0x000ee8000c1e1100 */
[----:B------:R-:W3:Y:S04]  /*01b0*/  LDG.E.U8 R22, desc[UR10][R4.64+-0x6] ;  /* 0xfffffa0a04167981 */ /* 0x000ee8000c1e1100 */
[----:B------:R-:W4:Y:S04]  /*01c0*/  LDG.E.U8 R24, desc[UR10][R2.64+-0x5] ;  /* 0xfffffb0a02187981 */ /* 0x000f28000c1e1100 */
[----:B------:R-:W4:Y:S04]  /*01d0*/  LDG.E.U8 R27, desc[UR10][R4.64+-0x5] ;  /* 0xfffffb0a041b7981 */ /* 0x000f28000c1e1100 */
[----:B------:R-:W5:Y:S04]  /*01e0*/  LDG.E.U8 R20, desc[UR10][R2.64+-0x4] ;  /* 0xfffffc0a02147981 */ /* 0x000f68000c1e1100 */
        /* <DEDUP_REMOVED lines=12> */
[----:B------:R-:W5:Y:S01]  /*02b0*/  LDG.E.U8 R13, desc[UR10][R4.64+0x2] ;  /* 0x0000020a040d7981 */ /* 0x000f62000c1e1100 */
[----:B--2---:R-:W-:-:S03]  /*02c0*/  ISETP.NE.AND P0, PT, R6, R11, PT ;  /* 0x0000000b0600720c */ /* 0x004fc60003f05270 */
[----:B------:R-:W2:Y:S04]  /*02d0*/  LDG.E.U8 R6, desc[UR10][R2.64+0x3] ;  /* 0x0000030a02067981 */ /* 0x000ea8000c1e1100 */
[----:B------:R-:W2:Y:S01]  /*02e0*/  LDG.E.U8 R11, desc[UR10][R4.64+0x3] ;  /* 0x0000030a040b7981 */ /* 0x000ea2000c1e1100 */
[----:B---3--:R-:W-:Y:S01]  /*02f0*/  ISETP.NE.AND P1, PT, R19, R22, PT ;  /* 0x000000161300720c */ /* 0x008fe20003f25270 */
[----:B------:R-:W-:Y:S02]  /*0300*/  VIADD R22, R14, 0x1 ;  /* 0x000000010e167836 */ /* 0x000fe40000000000 */
[----:B------:R-:W3:Y:S02]  /*0310*/  LDG.E.U8 R19, desc[UR10][R4.64+0x4] ;  /* 0x0000040a04137981 */ /* 0x000ee4000c1e1100 */
[----:B------:R-:W-:-:S02]  /*0320*/  @P0 IMAD.MOV R22, RZ, RZ, R14 ;  /* 0x000000ffff160224 */ /* 0x000fc400078e020e */
[----:B------:R-:W3:Y:S01]  /*0330*/  LDG.E.U8 R14, desc[UR10][R2.64+0x4] ;  /* 0x0000040a020e7981 */ /* 0x000ee2000c1e1100 */
[----:B----4-:R-:W-:Y:S01]  /*0340*/  ISETP.NE.AND P0, PT, R24, R27, PT ;  /* 0x0000001b1800720c */ /* 0x010fe20003f05270 */
[----:B------:R-:W-:Y:S02]  /*0350*/  VIADD R24, R22, 0x1 ;  /* 0x0000000116187836 */ /* 0x000fe40000000000 */
[----:B------:R-:W4:Y:S02]  /*0360*/  LDG.E.U8 R27, desc[UR10][R4.64+0x8] ;  /* 0x0000080a041b7981 */ /* 0x000f24000c1e1100 */
[----:B------:R-:W-:Y:S01]  /*0370*/  @P1 IMAD.MOV R24, RZ, RZ, R22 ;  /* 0x000000ffff181224 */ /* 0x000fe200078e0216 */
[----:B-----5:R-:W-:Y:S02]  /*0380*/  ISETP.NE.AND P1, PT, R20, R25, PT ;  /* 0x000000191400720c */ /* 0x020fe40003f25270 */
[----:B------:R-:W5:Y:S02]  /*0390*/  LDG.E.U8 R20, desc[UR10][R2.64+0x5] ;  /* 0x0000050a02147981 */ /* 0x000f64000c1e1100 */
[----:B------:R-:W-:-:S02]  /*03a0*/  IADD3 R22, PT, PT, R24, 0x1, RZ ;  /* 0x0000000118167810 */ /* 0x000fc40007ffe0ff */
[----:B------:R-:W5:Y:S01]  /*03b0*/  LDG.E.U8 R25, desc[UR10][R4.64+0x5] ;  /* 0x0000050a04197981 */ /* 0x000f62000c1e1100 */
[----:B------:R-:W-:Y:S01]  /*03c0*/  @P0 IMAD.MOV R22, RZ, RZ, R24 ;  /* 0x000000ffff160224 */ /* 0x000fe200078e0218 */
[----:B------:R-:W-:Y:S02]  /*03d0*/  ISETP.NE.AND P0, PT, R18, R23, PT ;  /* 0x000000171200720c */ /* 0x000fe40003f05270 */
[----:B------:R-:W4:Y:S01]  /*03e0*/  LDG.E.U8 R18, desc[UR10][R2.64+0x6] ;  /* 0x0000060a02127981 */ /* 0x000f22000c1e1100 */
[----:B------:R-:W-:-:S03]  /*03f0*/  VIADD R24, R22, 0x1 ;  /* 0x0000000116187836 */ /* 0x000fc60000000000 */
[----:B------:R-:W4:Y:S01]  /*0400*/  LDG.E.U8 R23, desc[UR10][R4.64+0x6] ;  /* 0x0000060a04177981 */ /* 0x000f22000c1e1100 */
[----:B------:R-:W-:Y:S01]  /*0410*/  @P1 IMAD.MOV R24, RZ, RZ, R22 ;  /* 0x000000ffff181224 */ /* 0x000fe200078e0216 */
[----:B------:R-:W-:Y:S02]  /*0420*/  ISETP.NE.AND P1, PT, R16, R21, PT ;  /* 0x000000151000720c */ /* 0x000fe40003f25270 */
[----:B------:R-:W4:Y:S04]  /*0430*/  LDG.E.U8 R16, desc[UR10][R2.64+0x7] ;  /* 0x0000070a02107981 */ /* 0x000f28000c1e1100 */
[----:B------:R-:W4:Y:S04]  /*0440*/  LDG.E.U8 R21, desc[UR10][R4.64+0x7] ;  /* 0x0000070a04157981 */ /* 0x000f28000c1e1100 */
[----:B------:R-:W4:Y:S01]  /*0450*/  LDG.E.U8 R22, desc[UR10][R2.64+0x8] ;  /* 0x0000080a02167981 */ /* 0x000f22000c1e1100 */
[C---:B------:R-:W-:Y:S01]  /*0460*/  VIADD R26, R24.reuse, 0x1 ;  /* 0x00000001181a7836 */ /* 0x040fe20000000000 */
[----:B------:R-:W-:-:S02]  /*0470*/  @P0 IADD3 R26, PT, PT, R24, RZ, RZ ;  /* 0x000000ff181a0210 */ /* 0x000fc40007ffe0ff */
[----:B------:R-:W-:-:S03]  /*0480*/  ISETP.NE.AND P0, PT, R0, R9, PT ;  /* 0x000000090000720c */ /* 0x000fc60003f05270 */
[----:B------:R-:W-:Y:S02]  /*0490*/  VIADD R0, R26, 0x1 ;  /* 0x000000011a007836 */ /* 0x000fe40000000000 */
[----:B------:R-:W-:Y:S01]  /*04a0*/  @P1 IMAD.MOV R0, RZ, RZ, R26 ;  /* 0x000000ffff001224 */ /* 0x000fe200078e021a */
[----:B------:R-:W-:-:S03]  /*04b0*/  ISETP.NE.AND P1, PT, R12, R17, PT ;  /* 0x000000110c00720c */ /* 0x000fc60003f25270 */
[----:B------:R-:W-:-:S04]  /*04c0*/  VIADD R9, R0, 0x1 ;  /* 0x0000000100097836 */ /* 0x000fc80000000000 */
[----:B------:R-:W-:Y:S01]  /*04d0*/  @P0 IMAD.MOV R9, RZ, RZ, R0 ;  /* 0x000000ffff090224 */ /* 0x000fe200078e0200 */
[----:B------:R-:W-:-:S04]  /*04e0*/  ISETP.NE.AND P0, PT, R10, R15, PT ;  /* 0x0000000f0a00720c */ /* 0x000fc80003f05270 */
[----:B------:R-:W-:Y:S01]  /*04f0*/  IADD3 R0, PT, PT, R9, 0x1, RZ ;  /* 0x0000000109007810 */ /* 0x000fe20007ffe0ff */
[----:B------:R-:W-:Y:S01]  /*0500*/  @P1 IMAD.MOV R0, RZ, RZ, R9 ;  /* 0x000000ffff001224 */ /* 0x000fe200078e0209 */
[----:B------:R-:W-:-:S03]  /*0510*/  ISETP.NE.AND P1, PT, R8, R13, PT ;  /* 0x0000000d0800720c */ /* 0x000fc60003f25270 */
[----:B------:R-:W-:-:S04]  /*0520*/  VIADD R8, R0, 0x1 ;  /* 0x0000000100087836 */ /* 0x000fc80000000000 */
[----:B------:R-:W-:-:S04]  /*0530*/  @P0 IMAD.MOV R8, RZ, RZ, R0 ;  /* 0x000000ffff080224 */ /* 0x000fc800078e0200 */
[C---:B------:R-:W-:Y:S02]  /*0540*/  VIADD R0, R8.reuse, 0x1 ;  /* 0x0000000108007836 */ /* 0x040fe40000000000 */
[----:B------:R-:W-:Y:S01]  /*0550*/  @P1 IADD3 R0, PT, PT, R8, RZ, RZ ;  /* 0x000000ff08001210 */ /* 0x000fe20007ffe0ff */
[----:B------:R-:W-:-:S04]  /*0560*/  UIADD3 UR8, UPT, UPT, UR8, 0x10, URZ ;  /* 0x0000001008087890 */ /* 0x000fc8000fffe0ff */
[----:B------:R-:W-:Y:S01]  /*0570*/  UISETP.NE.AND UP1, UPT, UR8, URZ, UPT ;  /* 0x000000ff0800728c */ /* 0x000fe2000bf25270 */
[----:B--2---:R-:W-:Y:S01]  /*0580*/  ISETP.NE.AND P0, PT, R6, R11, PT ;  /* 0x0000000b0600720c */ /* 0x004fe20003f05270 */
[----:B------:R-:W-:Y:S01]  /*0590*/  VIADD R6, R0, 0x1 ;  /* 0x0000000100067836 */ /* 0x000fe20000000000 */
[----:B---3--:R-:W-:-:S11]  /*05a0*/  ISETP.NE.AND P1, PT, R14, R19, PT ;  /* 0x000000130e00720c */ /* 0x008fd60003f25270 */
[----:B------:R-:W-:-:S04]  /*05b0*/  @P0 IMAD.MOV R6, RZ, RZ, R0 ;  /* 0x000000ffff060224 */ /* 0x000fc800078e0200 */
[----:B------:R-:W-:Y:S01]  /*05c0*/  VIADD R0, R6, 0x1 ;  /* 0x0000000106007836 */ /* 0x000fe20000000000 */
[----:B-----5:R-:W-:Y:S02]  /*05d0*/  ISETP.NE.AND P0, PT, R20, R25, PT ;  /* 0x000000191400720c */ /* 0x020fe40003f05270 */
[----:B------:R-:W-:Y:S02]  /*05e0*/  @P1 IADD3 R0, PT, PT, R6, RZ, RZ ;  /* 0x000000ff06001210 */ /* 0x000fe40007ffe0ff */
[----:B----4-:R-:W-:-:S03]  /*05f0*/  ISETP.NE.AND P1, PT, R18, R23, PT ;  /* 0x000000171200720c */ /* 0x010fc60003f25270 */
[----:B------:R-:W-:-:S06]  /*0600*/  VIADD R6, R0, 0x1 ;  /* 0x0000000100067836 */ /* 0x000fcc0000000000 */
[----:B------:R-:W-:Y:S01]  /*0610*/  @P0 IMAD.MOV R6, RZ, RZ, R0 ;  /* 0x000000ffff060224 */ /* 0x000fe200078e0200 */
[----:B------:R-:W-:-:S03]  /*0620*/  ISETP.NE.AND P2, PT, R16, R21, PT ;  /* 0x000000151000720c */ /* 0x000fc60003f45270 */
[----:B------:R-:W-:Y:S01]  /*0630*/  VIADD R0, R6, 0x1 ;  /* 0x0000000106007836 */ /* 0x000fe20000000000 */
[----:B------:R-:W-:Y:S02]  /*0640*/  ISETP.NE.AND P0, PT, R22, R27, PT ;  /* 0x0000001b1600720c */ /* 0x000fe40003f05270 */
[----:B------:R-:W-:Y:S02]  /*0650*/  @P1 IADD3 R0, PT, PT, R6, RZ, RZ ;  /* 0x000000ff06001210 */ /* 0x000fe40007ffe0ff */
[----:B------:R-:W-:-:S03]  /*0660*/  IADD3 R2, P1, PT, R2, 0x10, RZ ;  /* 0x0000001002027810 */ /* 0x000fc60007f3e0ff */
[----:B------:R-:W-:Y:S02]  /*0670*/  VIADD R6, R0, 0x1 ;  /* 0x0000000100067836 */ /* 0x000fe40000000000 */
[----:B------:R-:W-:Y:S01]  /*0680*/  @P2 IMAD.MOV R6, RZ, RZ, R0 ;  /* 0x000000ffff062224 */ /* 0x000fe200078e0200 */
[----:B------:R-:W-:Y:S02]  /*0690*/  IADD3 R4, P2, PT, R4, 0x10, RZ ;  /* 0x0000001004047810 */ /* 0x000fe40007f5e0ff */
[----:B------:R-:W-:Y:S01]  /*06a0*/  IADD3.X R3, PT, PT, RZ, R3, RZ, P1, !PT ;  /* 0x00000003ff037210 */ /* 0x000fe20000ffe4ff */
[----:B------:R-:W-:Y:S02]  /*06b0*/  VIADD R14, R6, 0x1 ;  /* 0x00000001060e7836 */ /* 0x000fe40000000000 */
[----:B------:R-:W-:Y:S02]  /*06c0*/  IMAD.X R5, RZ, RZ, R5, P2 ;  /* 0x000000ffff057224 */ /* 0x000fe400010e0605 */
[----:B------:R-:W-:Y:S01]  /*06d0*/  @P0 IMAD.MOV R14, RZ, RZ, R6 ;  /* 0x000000ffff0e0224 */ /* 0x000fe200078e0206 */
[----:B------:R-:W-:Y:S06]  /*06e0*/  BRA.U UP1, `(.L_x_2) ;  /* 0xfffffff901a47547 */ /* 0x000fec000b83ffff */
.L_x_1:
[----:B------:R-:W-:Y:S05]  /*06f0*/  BRA.U !UP0, `(.L_x_0) ;  /* 0x0000000508c07547 */ /* 0x000fea000b800000 */
[----:B------:R-:W-:Y:S02]  /*0700*/  UISETP.GE.U32.AND UP0, UPT, UR7, 0x8, UPT ;  /* 0x000000080700788c */ /* 0x000fe4000bf06070 */
[----:B------:R-:W-:-:S04]  /*0710*/  ULOP3.LUT UR6, UR9, 0x7, URZ, 0xc0, !UPT ;  /* 0x0000000709067892 */ /* 0x000fc8000f8ec0ff */
[----:B------:R-:W-:-:S03]  /*0720*/  UISETP.NE.AND UP1, UPT, UR6, URZ, UPT ;  /* 0x000000ff0600728c */ /* 0x000fc6000bf25270 */
[----:B------:R-:W-:Y:S08]  /*0730*/  BRA.U !UP0, `(.L_x_3) ;  /* 0x0000000108c87547 */ /* 0x000ff0000b800000 */
[----:B------:R-:W0:Y:S01]  /*0740*/  LDC.64 R2, c[0x0][0x388] ;  /* 0x0000e200ff027b82 */ /* 0x000e220000000a00 */
[----:B-1----:R-:W-:-:S07]  /*0750*/  VIADD R9, R7, UR4 ;  /* 0x0000000407097c36 */ /* 0x002fce0008000000 */
[----:B------:R-:W1:Y:S01]  /*0760*/  LDC.64 R4, c[0x0][0x380] ;  /* 0x0000e000ff047b82 */ /* 0x000e620000000a00 */
[----:B0-----:R-:W-:-:S05]  /*0770*/  IADD3 R2, P1, PT, R2, UR4, RZ ;  /* 0x0000000402027c10 */ /* 0x001fca000ff3e0ff */
[----:B------:R-:W-:Y:S01]  /*0780*/  IMAD.X R3, RZ, RZ, R3, P1 ;  /* 0x000000ffff037224 */ /* 0x000fe200008e0603 */
[----:B-1----:R-:W-:-:S04]  /*0790*/  IADD3 R8, P0, PT, R9, R4, RZ ;  /* 0x0000000409087210 */ /* 0x002fc80007f1e0ff */
[----:B------:R-:W2:Y:S01]  /*07a0*/  LDG.E.U8 R11, desc[UR10][R2.64] ;  /* 0x0000000a020b7981 */ /* 0x000ea2000c1e1100 */
[-C--:B------:R-:W-:Y:S02]  /*07b0*/  IADD3.X R9, PT, PT, RZ, R5.reuse, RZ, P0, !PT ;  /* 0x00000005ff097210 */ /* 0x080fe400007fe4ff */
[----:B------:R-:W-:Y:S01]  /*07c0*/  IADD3 R4, P0, P1, R4, UR4, R7 ;  /* 0x0000000404047c10 */ /* 0x000fe2000f91e007 */
[----:B------:R-:W3:Y:S03]  /*07d0*/  LDG.E.U8 R13, desc[UR10][R2.64+0x1] ;  /* 0x0000010a020d7981 */ /* 0x000ee6000c1e1100 */
[----:B------:R-:W-:Y:S01]  /*07e0*/  IADD3.X R5, PT, PT, RZ, R5, RZ, P0, P1 ;  /* 0x00000005ff057210 */ /* 0x000fe200007e24ff */
[----:B------:R-:W2:Y:S04]  /*07f0*/  LDG.E.U8 R8, desc[UR10][R8.64] ;  /* 0x0000000a08087981 */ /* 0x000ea8000c1e1100 */
        /* <DEDUP_REMOVED lines=12> */
[----:B------:R0:W5:Y:S01]  /*08c0*/  LDG.E.U8 R23, desc[UR10][R2.64+0x7] ;  /* 0x0000070a02177981 */ /* 0x000162000c1e1100 */
[----:B------:R-:W-:Y:S01]  /*08d0*/  UIADD3 UR4, UPT, UPT, UR4, 0x8, URZ ;  /* 0x0000000804047890 */ /* 0x000fe2000fffe0ff */
[----:B--2---:R-:W-:-:S02]  /*08e0*/  ISETP.NE.AND P0, PT, R8, R11, PT ;  /* 0x0000000b0800720c */ /* 0x004fc40003f05270 */
[----:B---3--:R-:W-:Y:S01]  /*08f0*/  ISETP.NE.AND P1, PT, R0, R13, PT ;  /* 0x0000000d0000720c */ /* 0x008fe20003f25270 */
[----:B------:R-:W-:-:S10]  /*0900*/  VIADD R0, R14, 0x1 ;  /* 0x000000010e007836 */ /* 0x000fd40000000000 */
[----:B------:R-:W-:Y:S01]  /*0910*/  @P0 IMAD.MOV R0, RZ, RZ, R14 ;  /* 0x000000ffff000224 */ /* 0x000fe200078e020e */
[----:B----4-:R-:W-:-:S04]  /*0920*/  ISETP.NE.AND P0, PT, R6, R15, PT ;  /* 0x0000000f0600720c */ /* 0x010fc80003f05270 */
[----:B------:R-:W-:Y:S01]  /*0930*/  IADD3 R6, PT, PT, R0, 0x1, RZ ;  /* 0x0000000100067810 */ /* 0x000fe20007ffe0ff */
[----:B------:R-:W-:Y:S01]  /*0940*/  @P1 IMAD.MOV R6, RZ, RZ, R0 ;  /* 0x000000ffff061224 */ /* 0x000fe200078e0200 */
[----:B-----5:R-:W-:-:S03]  /*0950*/  ISETP.NE.AND P1, PT, R10, R17, PT ;  /* 0x000000110a00720c */ /* 0x020fc60003f25270 */
[----:B------:R-:W-:-:S04]  /*0960*/  VIADD R0, R6, 0x1 ;  /* 0x0000000106007836 */ /* 0x000fc80000000000 */
[----:B------:R-:W-:Y:S01]  /*0970*/  @P0 IMAD.MOV R0, RZ, RZ, R6 ;  /* 0x000000ffff000224 */ /* 0x000fe200078e0206 */
[----:B------:R-:W-:-:S04]  /*0980*/  ISETP.NE.AND P0, PT, R12, R19, PT ;  /* 0x000000130c00720c */ /* 0x000fc80003f05270 */
[----:B0-----:R-:W-:Y:S01]  /*0990*/  IADD3 R2, PT, PT, R0, 0x1, RZ ;  /* 0x0000000100027810 */ /* 0x001fe20007ffe0ff */
        /* <DEDUP_REMOVED lines=9> */
[----:B------:R-:W-:-:S05]  /*0a30*/  @P0 IMAD.MOV R0, RZ, RZ, R2 ;  /* 0x000000ffff000224 */ /* 0x000fca00078e0202 */
[----:B------:R-:W-:Y:S01]  /*0a40*/  IADD3 R14, PT, PT, R0, 0x1, RZ ;  /* 0x00000001000e7810 */ /* 0x000fe20007ffe0ff */
[----:B------:R-:W-:-:S07]  /*0a50*/  @P1 IMAD.MOV R14, RZ, RZ, R0 ;  /* 0x000000ffff0e1224 */ /* 0x000fce00078e0200 */
.L_x_3:
        /* <DEDUP_REMOVED lines=8> */
[----:B0-----:R-:W-:-:S05]  /*0ae0*/  IADD3 R2, P0, PT, R3, R8, RZ ;  /* 0x0000000803027210 */ /* 0x001fca0007f1e0ff */
[----:B------:R-:W-:Y:S01]  /*0af0*/  IMAD.X R3, RZ, RZ, R9, P0 ;  /* 0x000000ffff037224 */ /* 0x000fe200000e0609 */
[----:B-1----:R-:W-:-:S04]  /*0b00*/  IADD3 R4, P1, PT, R4, UR4, RZ ;  /* 0x0000000404047c10 */ /* 0x002fc8000ff3e0ff */
[----:B------:R-:W2:Y:S01]  /*0b10*/  LDG.E.U8 R2, desc[UR10][R2.64] ;  /* 0x0000000a02027981 */ /* 0x000ea2000c1e1100 */
[----:B------:R-:W-:Y:S02]  /*0b20*/  IADD3.X R5, PT, PT, RZ, R5, RZ, P1, !PT ;  /* 0x00000005ff057210 */ /* 0x000fe40000ffe4ff */
[----:B------:R-:W-:-:S03]  /*0b30*/  IADD3 R8, P0, P1, R8, UR4, R7 ;  /* 0x0000000408087c10 */ /* 0x000fc6000f91e007 */
[----:B------:R-:W2:Y:S01]  /*0b40*/  LDG.E.U8 R11, desc[UR10][R4.64] ;  /* 0x0000000a040b7981 */ /* 0x000ea2000c1e1100 */
[----:B------:R-:W-:-:S03]  /*0b50*/  IADD3.X R9, PT, PT, RZ, R9, RZ, P0, P1 ;  /* 0x00000009ff097210 */ /* 0x000fc600007e24ff */
[----:B------:R-:W3:Y:S04]  /*0b60*/  LDG.E.U8 R13, desc[UR10][R4.64+0x1] ;  /* 0x0000010a040d7981 */ /* 0x000ee8000c1e1100 */
[----:B------:R-:W3:Y:S04]  /*0b70*/  LDG.E.U8 R0, desc[UR10][R8.64+0x1] ;  /* 0x0000010a08007981 */ /* 0x000ee8000c1e1100 */
[----:B------:R-:W4:Y:S04]  /*0b80*/  LDG.E.U8 R6, desc[UR10][R8.64+0x2] ;  /* 0x0000020a08067981 */ /* 0x000f28000c1e1100 */
[----:B------:R-:W4:Y:S04]  /*0b90*/  LDG.E.U8 R15, desc[UR10][R4.64+0x2] ;  /* 0x0000020a040f7981 */ /* 0x000f28000c1e1100 */
[----:B------:R-:W5:Y:S04]  /*0ba0*/  LDG.E.U8 R10, desc[UR10][R8.64+0x3] ;  /* 0x0000030a080a7981 */ /* 0x000f68000c1e1100 */
[----:B------:R-:W5:Y:S01]  /*0bb0*/  LDG.E.U8 R17, desc[UR10][R4.64+0x3] ;  /* 0x0000030a04117981 */ /* 0x000f62000c1e1100 */
[----:B------:R-:W-:Y:S01]  /*0bc0*/  UIADD3 UR4, UPT, UPT, UR4, 0x4, URZ ;  /* 0x0000000404047890 */ /* 0x000fe2000fffe0ff */
[----:B--2---:R-:W-:-:S02]  /*0bd0*/  ISETP.NE.AND P0, PT, R2, R11, PT ;  /* 0x0000000b0200720c */ /* 0x004fc40003f05270 */
[----:B---3--:R-:W-:Y:S01]  /*0be0*/  ISETP.NE.AND P1, PT, R0, R13, PT ;  /* 0x0000000d0000720c */ /* 0x008fe20003f25270 */
[----:B------:R-:W-:-:S10]  /*0bf0*/  VIADD R0, R14, 0x1 ;  /* 0x000000010e007836 */ /* 0x000fd40000000000 */
[----:B------:R-:W-:Y:S01]  /*0c00*/  @P0 IMAD.MOV R0, RZ, RZ, R14 ;  /* 0x000000ffff000224 */ /* 0x000fe200078e020e */
[----:B----4-:R-:W-:-:S03]  /*0c10*/  ISETP.NE.AND P0, PT, R6, R15, PT ;  /* 0x0000000f0600720c */ /* 0x010fc60003f05270 */
[C---:B------:R-:W-:Y:S01]  /*0c20*/  VIADD R2, R0.reuse, 0x1 ;  /* 0x0000000100027836 */ /* 0x040fe20000000000 */
[----:B------:R-:W-:Y:S02]  /*0c30*/  @P1 IADD3 R2, PT, PT, R0, RZ, RZ ;  /* 0x000000ff00021210 */ /* 0x000fe40007ffe0ff */
[----:B-----5:R-:W-:-:S03]  /*0c40*/  ISETP.NE.AND P1, PT, R10, R17, PT ;  /* 0x000000110a00720c */ /* 0x020fc60003f25270 */
[----:B------:R-:W-:-:S04]  /*0c50*/  VIADD R0, R2, 0x1 ;  /* 0x0000000102007836 */ /* 0x000fc80000000000 */
[----:B------:R-:W-:-:S04]  /*0c60*/  @P0 IMAD.MOV R0, RZ, RZ, R2 ;  /* 0x000000ffff000224 */ /* 0x000fc800078e0202 */
[C---:B------:R-:W-:Y:S02]  /*0c70*/  VIADD R14, R0.reuse, 0x1 ;  /* 0x00000001000e7836 */ /* 0x040fe40000000000 */
[----:B------:R-:W-:-:S07]  /*0c80*/  @P1 IADD3 R14, PT, PT, R0, RZ, RZ ;  /* 0x000000ff000e1210 */ /* 0x000fce0007ffe0ff */
.L_x_4:
[----:B------:R-:W-:Y:S05]  /*0c90*/  BRA.U !UP1, `(.L_x_0) ;  /* 0x0000000109587547 */ /* 0x000fea000b800000 */
[----:B------:R-:W0:Y:S01]  /*0ca0*/  LDCU.128 UR12, c[0x0][0x380] ;  /* 0x00007000ff0c77ac */ /* 0x000e220008000c00 */
[----:B-1----:R-:W-:Y:S01]  /*0cb0*/  VIADD R0, R7, UR4 ;  /* 0x0000000407007c36 */ /* 0x002fe20008000000 */
[----:B------:R-:W-:-:S04]  /*0cc0*/  UIADD3 UR5, UPT, UPT, -UR5, URZ, URZ ;  /* 0x000000ff05057290 */ /* 0x000fc8000fffe1ff */
[----:B0-----:R-:W-:Y:S01]  /*0cd0*/  IADD3 R2, P0, PT, R0, UR12, RZ ;  /* 0x0000000c00027c10 */ /* 0x001fe2000ff1e0ff */
[----:B------:R-:W-:-:S04]  /*0ce0*/  UIADD3 UR4, UP0, UPT, UR4, UR14, URZ ;  /* 0x0000000e04047290 */ /* 0x000fc8000ff1e0ff */
[----:B------:R-:W-:Y:S01]  /*0cf0*/  IMAD.X R3, RZ, RZ, UR13, P0 ;  /* 0x0000000dff037e24 */ /* 0x000fe200080e06ff */
[----:B------:R-:W-:-:S12]  /*0d00*/  UIADD3.X UR6, UPT, UPT, URZ, UR15, URZ, UP0, !UPT ;  /* 0x0000000fff067290 */ /* 0x000fd800087fe4ff */
.L_x_5:
[----:B------:R-:W-:Y:S01]  /*0d10*/  MOV R5, UR6 ;  /* 0x0000000600057c02 */ /* 0x000fe20008000f00 */
[----:B------:R-:W-:Y:S01]  /*0d20*/  IMAD.U32 R4, RZ, RZ, UR4 ;  /* 0x00000004ff047e24 */ /* 0x000fe2000f8e00ff */
[----:B------:R0:W2:Y:S04]  /*0d30*/  LDG.E.U8 R0, desc[UR10][R2.64] ;  /* 0x0000000a02007981 */ /* 0x0000a8000c1e1100 */
[----:B------:R-:W2:Y:S01]  /*0d40*/  LDG.E.U8 R5, desc[UR10][R4.64] ;  /* 0x0000000a04057981 */ /* 0x000ea2000c1e1100 */
[----:B------:R-:W-:Y:S02]  /*0d50*/  UIADD3 UR4, UP0, UPT, UR4, 0x1, URZ ;  /* 0x0000000104047890 */ /* 0x000fe4000ff1e0ff */
[----:B------:R-:W-:Y:S02]  /*0d60*/  UIADD3 UR5, UPT, UPT, UR5, 0x1, URZ ;  /* 0x0000000105057890 */ /* 0x000fe4000fffe0ff */
[----:B------:R-:W-:Y:S01]  /*0d70*/  UIADD3.X UR6, UPT, UPT, URZ, UR6, URZ, UP0, !UPT ;  /* 0x00000006ff067290 */ /* 0x000fe200087fe4ff */
[----:B0-----:R-:W-:Y:S01]  /*0d80*/  IADD3 R2, P1, PT, R2, 0x1, RZ ;  /* 0x0000000102027810 */ /* 0x001fe20007f3e0ff */
[----:B------:R-:W-:-:S04]  /*0d90*/  UISETP.NE.AND UP0, UPT, UR5, URZ, UPT ;  /* 0x000000ff0500728c */ /* 0x000fc8000bf05270 */
[----:B------:R-:W-:Y:S01]  /*0da0*/  IMAD.X R3, RZ, RZ, R3, P1 ;  /* 0x000000ffff037224 */ /* 0x000fe200008e0603 */
[----:B--2---:R-:W-:Y:S01]  /*0db0*/  ISETP.NE.AND P0, PT, R0, R5, PT ;  /* 0x000000050000720c */ /* 0x004fe20003f05270 */
[----:B------:R-:W-:-:S12]  /*0dc0*/  VIADD R0, R14, 0x1 ;  /* 0x000000010e007836 */ /* 0x000fd80000000000 */
[----:B------:R-:W-:-:S05]  /*0dd0*/  @P0 IMAD.MOV R0, RZ, RZ, R14 ;  /* 0x000000ffff000224 */ /* 0x000fca00078e020e */
[----:B------:R-:W-:Y:S01]  /*0de0*/  MOV R14, R0 ;  /* 0x00000000000e7202 */ /* 0x000fe20000000f00 */
[----:B------:R-:W-:Y:S06]  /*0df0*/  BRA.U UP0, `(.L_x_5) ;  /* 0xfffffffd00c47547 */ /* 0x000fec000b83ffff */
.L_x_0:
[----:B------:R-:W-:Y:S01]  /*0e00*/  ISETP.NE.AND P0, PT, R14, UR9, PT ;  /* 0x000000090e007c0c */ /* 0x000fe2000bf05270 */
[----:B------:R-:W0:Y:S03]  /*0e10*/  LDC.64 R2, c[0x0][0x390] ;  /* 0x0000e400ff027b82 */ /* 0x000e260000000a00 */
[----:B-1----:R-:W-:-:S13]  /*0e20*/  ISETP.NE.OR P1, PT, R7, RZ, P0 ;  /* 0x000000ff0700720c */ /* 0x002fda0000725670 */
[----:B------:R-:W1:Y:S01]  /*0e30*/  @!P1 LDC.64 R4, c[0x0][0x390] ;  /* 0x0000e400ff049b82 */ /* 0x000e620000000a00 */
[----:B0-----:R-:W-:-:S04]  /*0e40*/  IMAD.WIDE.U32 R2, R7, 0x4, R2 ;  /* 0x0000000407027825 */ /* 0x001fc800078e0002 */
[----:B------:R-:W-:Y:S01]  /*0e50*/  @!P1 IMAD.MOV.U32 R7, RZ, RZ, -0x1 ;  /* 0xffffffffff079424 */ /* 0x000fe200078e00ff */
[----:B------:R0:W-:Y:S04]  /*0e60*/  STG.E desc[UR10][R2.64], RZ ;  /* 0x000000ff02007986 */ /* 0x0001e8000c10190a */
[----:B-1----:R0:W-:Y:S01]  /*0e70*/  @!P1 STG.E desc[UR10][R4.64], R7 ;  /* 0x0000000704009986 */ /* 0x0021e2000c10190a */
[----:B------:R-:W-:Y:S05]  /*0e80*/  @!P1 EXIT ;  /* 0x000000000000994d */ /* 0x000fea0003800000 */
[----:B------:R-:W-:Y:S05]  /*0e90*/  @P0 EXIT ;  /* 0x000000000000094d */ /* 0x000fea0003800000 */
[----:B0-----:R-:W-:-:S05]  /*0ea0*/  IMAD.MOV.U32 R5, RZ, RZ, 0x1 ;  /* 0x00000001ff057424 */ /* 0x001fca00078e00ff */
[----:B------:R-:W-:Y:S01]  /*0eb0*/  STG.E desc[UR10][R2.64], R5 ;  /* 0x0000000502007986 */ /* 0x000fe2000c10190a */
[----:B------:R-:W-:Y:S05]  /*0ec0*/  EXIT ;  /* 0x000000000000794d */ /* 0x000fea0003800000 */
.L_x_6:
[----:B------:R-:W-:-:S00]  /*0ed0*/  BRA `(.L_x_6) ;  /* 0xfffffffc00fc7947 */ /* 0x000fc0000383ffff */
[----:B------:R-:W-:-:S00]  /*0ee0*/  NOP ;  /* 0x0000000000007918 */ /* 0x000fc00000000000 */
        /* <DEDUP_REMOVED lines=9> */
.L_x_7:


//--------------------- .nv.shared.reserved.0     --------------------------
	.section	.nv.shared.reserved.0,"aw",@nobits
	.weak		__nv_reservedSMEM_offset_0_alias
	.size		__nv_reservedSMEM_offset_0_alias, 0, 64
	.other		__nv_reservedSMEM_offset_0_alias,@"STO_CUDA_RESERVED_SHARED STV_DEFAULT"
__nv_reservedSMEM_offset_0_alias:
	.zero		0
	.zero		64


//--------------------- .nv.constant0._Z3addPcS_Pii --------------------------
	.section	.nv.constant0._Z3addPcS_Pii,"a",@progbits
	.sectionflags	@""
	.align	4
.nv.constant0._Z3addPcS_Pii:
	.zero		924


//--------------------- SYMBOLS --------------------------

	.type		.nv.reservedSmem.offset0,@object
	.size		.nv.reservedSmem.offset0,0x4
